	.headerflags	@"EF_CUDA_TEXMODE_UNIFIED EF_CUDA_64BIT_ADDRESS EF_CUDA_ACCELERATORS EF_CUDA_SM90 EF_CUDA_VIRTUAL_SM(EF_CUDA_SM90)"
	.elftype	@"ET_EXEC"


//--------------------- .nv.info                  --------------------------
	.section	.nv.info,"",@"SHT_CUDA_INFO"
	.align	4


	//----- nvinfo : EIATTR_REGCOUNT
	.align		4
        /*0000*/ 	.byte	0x04, 0x2f
        /*0002*/ 	.short	(.L_1 - .L_0)
	.align		4
.L_0:
        /*0004*/ 	.word	index@(triton_poi_fused_clone_5)
        /*0008*/ 	.word	0x00000010


	//----- nvinfo : EIATTR_MIN_STACK_SIZE
	.align		4
.L_1:
        /*000c*/ 	.byte	0x04, 0x12
        /*000e*/ 	.short	(.L_3 - .L_2)
	.align		4
.L_2:
        /*0010*/ 	.word	index@(triton_poi_fused_clone_5)
        /*0014*/ 	.word	0x00000000


	//----- nvinfo : EIATTR_FRAME_SIZE
	.align		4
.L_3:
        /*0018*/ 	.byte	0x04, 0x11
        /*001a*/ 	.short	(.L_5 - .L_4)
	.align		4
.L_4:
        /*001c*/ 	.word	index@(triton_poi_fused_clone_5)
        /*0020*/ 	.word	0x00000000


	//----- nvinfo : EIATTR_MIN_STACK_SIZE
	.align		4
.L_5:
        /*0024*/ 	.byte	0x04, 0x12
        /*0026*/ 	.short	(.L_7 - .L_6)
	.align		4
.L_6:
        /*0028*/ 	.word	index@(triton_poi_fused_clone_5)
        /*002c*/ 	.word	0x00000000
.L_7:


//--------------------- .nv.info.triton_poi_fused_clone_5 --------------------------
	.section	.nv.info.triton_poi_fused_clone_5,"",@"SHT_CUDA_INFO"
	.sectionflags	@""
	.align	4


	//----- nvinfo : EIATTR_CUDA_API_VERSION
	.align		4
        /*0000*/ 	.byte	0x04, 0x37
        /*0002*/ 	.short	(.L_9 - .L_8)
.L_8:
        /*0004*/ 	.word	0x0000007c


	//----- nvinfo : EIATTR_KPARAM_INFO
	.align		4
.L_9:
        /*0008*/ 	.byte	0x04, 0x17
        /*000a*/ 	.short	(.L_11 - .L_10)
.L_10:
        /*000c*/ 	.word	0x00000000
        /*0010*/ 	.short	0x0004
        /*0012*/ 	.short	0x001c
        /*0014*/ 	.byte	0x00, 0xf0, 0x11, 0x00


	//----- nvinfo : EIATTR_KPARAM_INFO
	.align		4
.L_11:
        /*0018*/ 	.byte	0x04, 0x17
        /*001a*/ 	.short	(.L_13 - .L_12)
.L_12:
        /*001c*/ 	.word	0x00000000
        /*0020*/ 	.short	0x0003
        /*0022*/ 	.short	0x0018
        /*0024*/ 	.byte	0x00, 0xf0, 0x11, 0x00


	//----- nvinfo : EIATTR_KPARAM_INFO
	.align		4
.L_13:
        /*0028*/ 	.byte	0x04, 0x17
        /*002a*/ 	.short	(.L_15 - .L_14)
.L_14:
        /*002c*/ 	.word	0x00000000
        /*0030*/ 	.short	0x0002
        /*0032*/ 	.short	0x0010
        /*0034*/ 	.byte	0x00, 0xf4, 0x21, 0x00


	//----- nvinfo : EIATTR_KPARAM_INFO
	.align		4
.L_15:
        /*0038*/ 	.byte	0x04, 0x17
        /*003a*/ 	.short	(.L_17 - .L_16)
.L_16:
        /*003c*/ 	.word	0x00000000
        /*0040*/ 	.short	0x0001
        /*0042*/ 	.short	0x0008
        /*0044*/ 	.byte	0x00, 0xf4, 0x21, 0x00


	//----- nvinfo : EIATTR_KPARAM_INFO
	.align		4
.L_17:
        /*0048*/ 	.byte	0x04, 0x17
        /*004a*/ 	.short	(.L_19 - .L_18)
.L_18:
        /*004c*/ 	.word	0x00000000
        /*0050*/ 	.short	0x0000
        /*0052*/ 	.short	0x0000
        /*0054*/ 	.byte	0x00, 0xf4, 0x21, 0x00


	//----- nvinfo : EIATTR_SPARSE_MMA_MASK
	.align		4
.L_19:
        /*0058*/ 	.byte	0x03, 0x50
        /*005a*/ 	.short	0x0000


	//----- nvinfo : EIATTR_MAXREG_COUNT
	.align		4
        /*005c*/ 	.byte	0x03, 0x1b
        /*005e*/ 	.short	0x00ff


	//----- nvinfo : EIATTR_EXIT_INSTR_OFFSETS
	.align		4
        /*0060*/ 	.byte	0x04, 0x1c
        /*0062*/ 	.short	(.L_21 - .L_20)


	//   ....[0]....
.L_20:
        /*0064*/ 	.word	0x00000330


	//   ....[1]....
        /*0068*/ 	.word	0x00000390


	//----- nvinfo : EIATTR_REQNTID
	.align		4
.L_21:
        /*006c*/ 	.byte	0x04, 0x10
        /*006e*/ 	.short	(.L_23 - .L_22)
.L_22:
        /*0070*/ 	.word	0x00000020
        /*0074*/ 	.word	0x00000001
        /*0078*/ 	.word	0x00000001


	//----- nvinfo : EIATTR_CBANK_PARAM_SIZE
	.align		4
.L_23:
        /*007c*/ 	.byte	0x03, 0x19
        /*007e*/ 	.short	0x0020


	//----- nvinfo : EIATTR_PARAM_CBANK
	.align		4
        /*0080*/ 	.byte	0x04, 0x0a
        /*0082*/ 	.short	(.L_25 - .L_24)
	.align		4
.L_24:
        /*0084*/ 	.word	index@(.nv.constant0.triton_poi_fused_clone_5)
        /*0088*/ 	.short	0x0210
        /*008a*/ 	.short	0x0020


	//----- nvinfo : EIATTR_SW_WAR
	.align		4
.L_25:
        /*008c*/ 	.byte	0x04, 0x36
        /*008e*/ 	.short	(.L_27 - .L_26)
.L_26:
        /*0090*/ 	.word	0x00000008
.L_27:


//--------------------- .nv.callgraph             --------------------------
	.section	.nv.callgraph,"",@"SHT_CUDA_CALLGRAPH"
	.align	4
	.sectionentsize	8
	.align		4
        /*0000*/ 	.word	0x00000000
	.align		4
        /*0004*/ 	.word	0xffffffff
	.align		4
        /*0008*/ 	.word	0x00000000
	.align		4
        /*000c*/ 	.word	0xfffffffe
	.align		4
        /*0010*/ 	.word	0x00000000
	.align		4
        /*0014*/ 	.word	0xfffffffd
	.align		4
        /*0018*/ 	.word	0x00000000
	.align		4
        /*001c*/ 	.word	0xfffffffc


//--------------------- .text.triton_poi_fused_clone_5 --------------------------
	.section	.text.triton_poi_fused_clone_5,"ax",@progbits
	.sectionflags	@"SHF_BARRIERS=1"
	.align	128
        .global         triton_poi_fused_clone_5
        .type           triton_poi_fused_clone_5,@function
        .size           triton_poi_fused_clone_5,(.L_x_1 - triton_poi_fused_clone_5)
        .other          triton_poi_fused_clone_5,@"STO_CUDA_ENTRY STV_DEFAULT"
triton_poi_fused_clone_5:
.text.triton_poi_fused_clone_5:
[----:B------:R-:W0:Y:S02]  /*0000*/  LDC R1, c[0x0][0x28] ;  /* 0x00000a00ff017b82 */ /* 0x000e240000000800 */
[----:B------:R-:W1:Y:S01]  /*0010*/  S2R R0, SR_CTAID.Y ;  /* 0x0000000000007919 */ /* 0x000e620000002600 */
[----:B------:R-:W2:Y:S01]  /*0020*/  LDC.64 R4, c[0x0][0x218] ;  /* 0x00008600ff047b82 */ /* 0x000ea20000000a00 */
[----:B------:R-:W-:Y:S01]  /*0030*/  ULDC.64 UR6, c[0x0][0x208] ;  /* 0x0000820000067ab9 */ /* 0x000fe20000000a00 */
[----:B------:R-:W3:Y:S01]  /*0040*/  S2R R13, SR_TID.X ;  /* 0x00000000000d7919 */ /* 0x000ee20000002100 */
[----:B------:R-:W4:Y:S05]  /*0050*/  S2R R8, SR_CTAID.X ;  /* 0x0000000000087919 */ /* 0x000f2a0000002500 */
[----:B------:R-:W5:Y:S01]  /*0060*/  LDC.64 R2, c[0x0][0x210] ;  /* 0x00008400ff027b82 */ /* 0x000f620000000a00 */
[----:B-1----:R-:W-:Y:S01]  /*0070*/  IMAD.SHL.U32 R0, R0, 0x10, RZ ;  /* 0x0000001000007824 */ /* 0x002fe200078e00ff */
[----:B---3--:R-:W-:-:S04]  /*0080*/  SHF.R.U32.HI R9, RZ, 0x4, R13 ;  /* 0x00000004ff097819 */ /* 0x008fc8000001160d */
[----:B------:R-:W-:Y:S01]  /*0090*/  LOP3.LUT R6, R0, 0xf, R13, 0xf8, !PT ;  /* 0x0000000f00067812 */ /* 0x000fe200078ef80d */
[----:B----4-:R-:W-:Y:S01]  /*00a0*/  IMAD.SHL.U32 R8, R8, 0x2, RZ ;  /* 0x0000000208087824 */ /* 0x010fe200078e00ff */
[----:B------:R-:W-:Y:S02]  /*00b0*/  SGXT.U32 R9, R9, 0x1 ;  /* 0x000000010909781a */ /* 0x000fe40000000000 */
[----:B------:R-:W-:Y:S02]  /*00c0*/  SHF.R.S32.HI R7, RZ, 0x1f, R6 ;  /* 0x0000001fff077819 */ /* 0x000fe40000011406 */
[----:B------:R-:W-:Y:S02]  /*00d0*/  ISETP.GE.AND P1, PT, R6, 0x10, PT ;  /* 0x000000100600780c */ /* 0x000fe40003f26270 */
[----:B------:R-:W-:Y:S02]  /*00e0*/  LEA.HI R10, R7, R6, RZ, 0x2 ;  /* 0x00000006070a7211 */ /* 0x000fe400078f10ff */
[----:B------:R-:W-:-:S02]  /*00f0*/  LOP3.LUT R7, R8, R9, RZ, 0xfc, !PT ;  /* 0x0000000908077212 */ /* 0x000fc400078efcff */
[C---:B------:R-:W-:Y:S01]  /*0100*/  LOP3.LUT R11, R10.reuse, 0xfffffffc, RZ, 0xc0, !PT ;  /* 0xfffffffc0a0b7812 */ /* 0x040fe200078ec0ff */
[----:B------:R-:W-:Y:S01]  /*0110*/  IMAD.SHL.U32 R10, R10, 0x4, RZ ;  /* 0x000000040a0a7824 */ /* 0x000fe200078e00ff */
[----:B------:R-:W-:-:S03]  /*0120*/  ISETP.GE.AND P0, PT, R7, 0x4, PT ;  /* 0x000000040700780c */ /* 0x000fc60003f06270 */
[----:B------:R-:W-:Y:S01]  /*0130*/  IMAD.IADD R11, R6, 0x1, -R11 ;  /* 0x00000001060b7824 */ /* 0x000fe200078e0a0b */
[----:B------:R-:W-:Y:S02]  /*0140*/  LOP3.LUT R10, R10, 0xfffffff0, RZ, 0xc0, !PT ;  /* 0xfffffff00a0a7812 */ /* 0x000fe400078ec0ff */
[----:B------:R-:W-:Y:S01]  /*0150*/  ISETP.LT.AND P0, PT, R6, 0x10, !P0 ;  /* 0x000000100600780c */ /* 0x000fe20004701270 */
[----:B------:R-:W-:Y:S02]  /*0160*/  IMAD R7, R7, 0x4, R11 ;  /* 0x0000000407077824 */ /* 0x000fe400078e020b */
[----:B--2---:R-:W-:-:S04]  /*0170*/  IMAD.WIDE R4, R11, 0x4, R4 ;  /* 0x000000040b047825 */ /* 0x004fc800078e0204 */
[----:B------:R-:W-:Y:S02]  /*0180*/  IMAD.IADD R7, R7, 0x1, R10 ;  /* 0x0000000107077824 */ /* 0x000fe400078e020a */
[----:B------:R-:W-:Y:S02]  /*0190*/  IMAD.MOV.U32 R11, RZ, RZ, RZ ;  /* 0x000000ffff0b7224 */ /* 0x000fe400078e00ff */
[----:B------:R-:W-:Y:S02]  /*01a0*/  IMAD.MOV.U32 R6, RZ, RZ, RZ ;  /* 0x000000ffff067224 */ /* 0x000fe400078e00ff */
[----:B-----5:R-:W-:Y:S02]  /*01b0*/  IMAD.WIDE R2, R7, 0x4, R2 ;  /* 0x0000000407027825 */ /* 0x020fe400078e0202 */
[----:B------:R-:W2:Y:S04]  /*01c0*/  @!P1 LDG.E.EL R11, desc[UR6][R4.64] ;  /* 0x00000006040b9981 */ /* 0x000ea8000c2e1900 */
[----:B------:R1:W2:Y:S01]  /*01d0*/  @P0 LDG.E.EL R6, desc[UR6][R2.64] ;  /* 0x0000000602060981 */ /* 0x0002a2000c2e1900 */
[----:B------:R-:W3:Y:S01]  /*01e0*/  S2UR UR5, SR_CgaCtaId ;  /* 0x00000000000579c3 */ /* 0x000ee20000008800 */
[----:B------:R-:W-:Y:S01]  /*01f0*/  IMAD.SHL.U32 R10, R13, 0x2, RZ ;  /* 0x000000020d0a7824 */ /* 0x000fe200078e00ff */
[----:B------:R-:W-:Y:S01]  /*0200*/  UMOV UR4, 0x400 ;  /* 0x0000040000047882 */ /* 0x000fe20000000000 */
[----:B------:R-:W-:-:S02]  /*0210*/  SHF.R.U32.HI R7, RZ, 0x1, R13 ;  /* 0x00000001ff077819 */ /* 0x000fc4000001160d */
[----:B------:R-:W-:Y:S02]  /*0220*/  LOP3.LUT R8, R8, 0x1, R13, 0xf8, !PT ;  /* 0x0000000108087812 */ /* 0x000fe400078ef80d */
[----:B------:R-:W-:Y:S02]  /*0230*/  LOP3.LUT R12, R10, 0x1e, RZ, 0xc0, !PT ;  /* 0x0000001e0a0c7812 */ /* 0x000fe400078ec0ff */
[----:B------:R-:W-:Y:S02]  /*0240*/  LOP3.LUT R9, R9, 0x1e, R10, 0xf8, !PT ;  /* 0x0000001e09097812 */ /* 0x000fe400078ef80a */
[----:B------:R-:W-:Y:S02]  /*0250*/  SGXT.U32 R7, R7, 0x4 ;  /* 0x000000040707781a */ /* 0x000fe40000000000 */
[----:B------:R-:W-:Y:S02]  /*0260*/  ISETP.GE.AND P0, PT, R8, 0x4, PT ;  /* 0x000000040800780c */ /* 0x000fe40003f06270 */
[----:B------:R-:W-:-:S02]  /*0270*/  LOP3.LUT R7, R0, R7, RZ, 0xfc, !PT ;  /* 0x0000000700077212 */ /* 0x000fc400078efcff */
[----:B------:R-:W-:Y:S02]  /*0280*/  LOP3.LUT R10, R10, 0x3c, RZ, 0xc0, !PT ;  /* 0x0000003c0a0a7812 */ /* 0x000fe400078ec0ff */
[----:B------:R-:W-:Y:S02]  /*0290*/  ISETP.LT.AND P0, PT, R7, 0x10, !P0 ;  /* 0x000000100700780c */ /* 0x000fe40004701270 */
[----:B------:R-:W-:Y:S01]  /*02a0*/  LOP3.LUT R0, R13, 0x1f, RZ, 0xc0, !PT ;  /* 0x0000001f0d007812 */ /* 0x000fe200078ec0ff */
[----:B---3--:R-:W-:-:S06]  /*02b0*/  UPRMT UR4, UR5, 0x654, UR4 ;  /* 0x0000065405047896 */ /* 0x008fcc0008000004 */
[----:B------:R-:W-:Y:S01]  /*02c0*/  LEA R12, R12, UR4, 0x1 ;  /* 0x000000040c0c7c11 */ /* 0x000fe2000f8e08ff */
[----:B-1----:R-:W-:-:S04]  /*02d0*/  VIADD R3, R10, UR4 ;  /* 0x000000040a037c36 */ /* 0x002fc80008000000 */
[----:B------:R-:W-:Y:S02]  /*02e0*/  IMAD R9, R9, 0x4, R12 ;  /* 0x0000000409097824 */ /* 0x000fe400078e020c */
[----:B------:R-:W-:Y:S02]  /*02f0*/  IMAD R0, R0, 0x4, R3 ;  /* 0x0000000400007824 */ /* 0x000fe400078e0203 */
[----:B--2---:R-:W-:-:S05]  /*0300*/  FADD R6, R11, R6 ;  /* 0x000000060b067221 */ /* 0x004fca0000000000 */
[----:B------:R1:W-:Y:S01]  /*0310*/  STS [R9], R6 ;  /* 0x0000000609007388 */ /* 0x0003e20000000800 */
[----:B------:R-:W-:Y:S06]  /*0320*/  BAR.SYNC.DEFER_BLOCKING 0x0 ;  /* 0x0000000000007b1d */ /* 0x000fec0000010000 */
[----:B-1----:R-:W-:Y:S05]  /*0330*/  @!P0 EXIT ;  /* 0x000000000000894d */ /* 0x002fea0003800000 */
[----:B------:R-:W0:Y:S01]  /*0340*/  LDS R5, [R0] ;  /* 0x0000000000057984 */ /* 0x000e220000000800 */
[----:B------:R-:W1:Y:S01]  /*0350*/  LDC.64 R2, c[0x0][0x220] ;  /* 0x00008800ff027b82 */ /* 0x000e620000000a00 */
[----:B------:R-:W-:-:S04]  /*0360*/  IMAD R7, R7, 0x4, R8 ;  /* 0x0000000407077824 */ /* 0x000fc800078e0208 */
[----:B-1----:R-:W-:-:S05]  /*0370*/  IMAD.WIDE R2, R7, 0x4, R2 ;  /* 0x0000000407027825 */ /* 0x002fca00078e0202 */
[----:B0-----:R-:W-:Y:S01]  /*0380*/  STG.E desc[UR6][R2.64], R5 ;  /* 0x0000000502007986 */ /* 0x001fe2000c101906 */
[----:B------:R-:W-:Y:S05]  /*0390*/  EXIT ;  /* 0x000000000000794d */ /* 0x000fea0003800000 */
.L_x_0:
[----:B------:R-:W-:-:S00]  /*03a0*/  BRA `(.L_x_0) ;  /* 0xfffffffc00fc7947 */ /* 0x000fc0000383ffff */
[----:B------:R-:W-:-:S00]  /*03b0*/  NOP ;  /* 0x0000000000007918 */ /* 0x000fc00000000000 */
        /* <DEDUP_REMOVED lines=12> */
.L_x_1:


//--------------------- .nv.shared.triton_poi_fused_clone_5 --------------------------
	.section	.nv.shared.triton_poi_fused_clone_5,"aw",@nobits
	.sectionflags	@""
	.align	16
	.zero		1024


//--------------------- .nv.constant0.triton_poi_fused_clone_5 --------------------------
	.section	.nv.constant0.triton_poi_fused_clone_5,"a",@progbits
	.sectionflags	@""
	.align	4
.nv.constant0.triton_poi_fused_clone_5:
	.zero		560
